//
// Generated by NVIDIA NVVM Compiler
//
// Compiler Build ID: CL-36424714
// Cuda compilation tools, release 13.0, V13.0.88
// Based on NVVM 20.0.0
//

.version 9.0
.target sm_100
.address_size 64

	// .globl	_Z9vectorAddPfS_S_i
.global .align 4 .b8 __cudart_i2opi_f[24] = {65, 144, 67, 60, 153, 149, 98, 219, 192, 221, 52, 245, 209, 87, 39, 252, 41, 21, 68, 78, 110, 131, 249, 162};

.visible .entry _Z9vectorAddPfS_S_i(
	.param .u64 .ptr .align 1 _Z9vectorAddPfS_S_i_param_0,
	.param .u64 .ptr .align 1 _Z9vectorAddPfS_S_i_param_1,
	.param .u64 .ptr .align 1 _Z9vectorAddPfS_S_i_param_2,
	.param .u32 _Z9vectorAddPfS_S_i_param_3
)
{
	.reg .pred 	%p<2>;
	.reg .b32 	%r<6>;
	.reg .b32 	%f<4>;
	.reg .b64 	%rd<11>;

	ld.param.u64 	%rd1, [_Z9vectorAddPfS_S_i_param_0];
	ld.param.u64 	%rd2, [_Z9vectorAddPfS_S_i_param_1];
	ld.param.u64 	%rd3, [_Z9vectorAddPfS_S_i_param_2];
	ld.param.u32 	%r2, [_Z9vectorAddPfS_S_i_param_3];
	mov.u32 	%r3, %ctaid.x;
	mov.u32 	%r4, %ntid.x;
	mov.u32 	%r5, %tid.x;
	mad.lo.s32 	%r1, %r3, %r4, %r5;
	setp.ge.s32 	%p1, %r1, %r2;
	@%p1 bra 	$L__BB0_2;
	cvta.to.global.u64 	%rd4, %rd1;
	cvta.to.global.u64 	%rd5, %rd2;
	cvta.to.global.u64 	%rd6, %rd3;
	mul.wide.s32 	%rd7, %r1, 4;
	add.s64 	%rd8, %rd4, %rd7;
	ld.global.f32 	%f1, [%rd8];
	add.s64 	%rd9, %rd5, %rd7;
	ld.global.f32 	%f2, [%rd9];
	add.f32 	%f3, %f1, %f2;
	add.s64 	%rd10, %rd6, %rd7;
	st.global.f32 	[%rd10], %f3;
$L__BB0_2:
	ret;

}
	// .globl	_Z13matrixComputePfii
.visible .entry _Z13matrixComputePfii(
	.param .u64 .ptr .align 1 _Z13matrixComputePfii_param_0,
	.param .u32 _Z13matrixComputePfii_param_1,
	.param .u32 _Z13matrixComputePfii_param_2
)
{
	.local .align 4 .b8 	__local_depot1[28];
	.reg .b64 	%SP;
	.reg .b64 	%SPL;
	.reg .pred 	%p<20>;
	.reg .b32 	%r<89>;
	.reg .b32 	%f<54>;
	.reg .b64 	%rd<42>;
	.reg .b64 	%fd<5>;

	mov.u64 	%SPL, __local_depot1;
	ld.param.u64 	%rd14, [_Z13matrixComputePfii_param_0];
	ld.param.u32 	%r32, [_Z13matrixComputePfii_param_1];
	ld.param.u32 	%r31, [_Z13matrixComputePfii_param_2];
	add.u64 	%rd1, %SPL, 0;
	add.u64 	%rd2, %SPL, 0;
	mov.u32 	%r33, %ctaid.x;
	mov.u32 	%r34, %ntid.x;
	mov.u32 	%r35, %tid.x;
	mad.lo.s32 	%r1, %r33, %r34, %r35;
	setp.ge.s32 	%p1, %r1, %r32;
	@%p1 bra 	$L__BB1_21;
	cvta.to.global.u64 	%rd17, %rd14;
	mul.wide.s32 	%rd18, %r1, 4;
	add.s64 	%rd3, %rd17, %rd18;
	ld.global.f32 	%f53, [%rd3];
	setp.lt.s32 	%p2, %r31, 1;
	@%p2 bra 	$L__BB1_20;
	mov.b32 	%r80, 0;
	mov.u64 	%rd29, __cudart_i2opi_f;
$L__BB1_3:
	mul.f32 	%f14, %f53, 0f3F22F983;
	cvt.rni.s32.f32 	%r88, %f14;
	cvt.rn.f32.s32 	%f15, %r88;
	fma.rn.f32 	%f16, %f15, 0fBFC90FDA, %f53;
	fma.rn.f32 	%f17, %f15, 0fB3A22168, %f16;
	fma.rn.f32 	%f52, %f15, 0fA7C234C5, %f17;
	abs.f32 	%f4, %f53;
	setp.ltu.f32 	%p3, %f4, 0f47CE4780;
	mov.u32 	%r84, %r88;
	mov.f32 	%f51, %f52;
	@%p3 bra 	$L__BB1_11;
	setp.neu.f32 	%p4, %f4, 0f7F800000;
	@%p4 bra 	$L__BB1_6;
	mov.f32 	%f20, 0f00000000;
	mul.rn.f32 	%f51, %f53, %f20;
	mov.b32 	%r84, 0;
	bra.uni 	$L__BB1_11;
$L__BB1_6:
	mov.b32 	%r4, %f53;
	shl.b32 	%r38, %r4, 8;
	or.b32  	%r5, %r38, -2147483648;
	mov.b64 	%rd40, 0;
	mov.b32 	%r81, 0;
	mov.u64 	%rd38, %rd29;
	mov.u64 	%rd39, %rd2;
$L__BB1_7:
	.pragma "nounroll";
	ld.global.nc.u32 	%r39, [%rd38];
	mad.wide.u32 	%rd21, %r39, %r5, %rd40;
	shr.u64 	%rd40, %rd21, 32;
	st.local.u32 	[%rd39], %rd21;
	add.s32 	%r81, %r81, 1;
	add.s64 	%rd39, %rd39, 4;
	add.s64 	%rd38, %rd38, 4;
	setp.ne.s32 	%p5, %r81, 6;
	@%p5 bra 	$L__BB1_7;
	shr.u32 	%r40, %r4, 23;
	st.local.u32 	[%rd2+24], %rd40;
	and.b32  	%r8, %r40, 31;
	and.b32  	%r41, %r40, 224;
	add.s32 	%r42, %r41, -128;
	shr.u32 	%r43, %r42, 5;
	mul.wide.u32 	%rd22, %r43, 4;
	sub.s64 	%rd10, %rd2, %rd22;
	ld.local.u32 	%r82, [%rd10+24];
	ld.local.u32 	%r83, [%rd10+20];
	setp.eq.s32 	%p6, %r8, 0;
	@%p6 bra 	$L__BB1_10;
	shf.l.wrap.b32 	%r82, %r83, %r82, %r8;
	ld.local.u32 	%r44, [%rd10+16];
	shf.l.wrap.b32 	%r83, %r44, %r83, %r8;
$L__BB1_10:
	shr.u32 	%r45, %r82, 30;
	shf.l.wrap.b32 	%r46, %r83, %r82, 2;
	shl.b32 	%r47, %r83, 2;
	shr.u32 	%r48, %r46, 31;
	add.s32 	%r49, %r48, %r45;
	neg.s32 	%r50, %r49;
	setp.lt.s32 	%p7, %r4, 0;
	selp.b32 	%r84, %r50, %r49, %p7;
	xor.b32  	%r51, %r46, %r4;
	shr.s32 	%r52, %r46, 31;
	xor.b32  	%r53, %r52, %r46;
	xor.b32  	%r54, %r52, %r47;
	cvt.u64.u32 	%rd23, %r53;
	shl.b64 	%rd24, %rd23, 32;
	cvt.u64.u32 	%rd25, %r54;
	or.b64  	%rd26, %rd24, %rd25;
	cvt.rn.f64.s64 	%fd1, %rd26;
	mul.f64 	%fd2, %fd1, 0d3BF921FB54442D19;
	cvt.rn.f32.f64 	%f18, %fd2;
	neg.f32 	%f19, %f18;
	setp.lt.s32 	%p8, %r51, 0;
	selp.f32 	%f51, %f19, %f18, %p8;
$L__BB1_11:
	setp.ltu.f32 	%p9, %f4, 0f47CE4780;
	mul.rn.f32 	%f21, %f51, %f51;
	and.b32  	%r56, %r84, 1;
	setp.eq.b32 	%p10, %r56, 1;
	selp.f32 	%f22, 0f3F800000, %f51, %p10;
	fma.rn.f32 	%f23, %f21, %f22, 0f00000000;
	fma.rn.f32 	%f24, %f21, 0f37CBAC00, 0fBAB607ED;
	selp.f32 	%f25, %f24, 0fB94D4153, %p10;
	selp.f32 	%f26, 0f3D2AAABB, 0f3C0885E4, %p10;
	fma.rn.f32 	%f27, %f25, %f21, %f26;
	selp.f32 	%f28, 0fBEFFFFFF, 0fBE2AAAA8, %p10;
	fma.rn.f32 	%f29, %f27, %f21, %f28;
	fma.rn.f32 	%f30, %f29, %f23, %f22;
	and.b32  	%r57, %r84, 2;
	setp.eq.s32 	%p11, %r57, 0;
	mov.f32 	%f31, 0f00000000;
	sub.f32 	%f32, %f31, %f30;
	selp.f32 	%f8, %f30, %f32, %p11;
	@%p9 bra 	$L__BB1_19;
	setp.neu.f32 	%p12, %f4, 0f7F800000;
	@%p12 bra 	$L__BB1_14;
	mov.f32 	%f35, 0f00000000;
	mul.rn.f32 	%f52, %f53, %f35;
	mov.b32 	%r88, 0;
	bra.uni 	$L__BB1_19;
$L__BB1_14:
	mov.b32 	%r17, %f53;
	shl.b32 	%r59, %r17, 8;
	or.b32  	%r18, %r59, -2147483648;
	mov.b64 	%rd41, 0;
	mov.b32 	%r85, 0;
$L__BB1_15:
	.pragma "nounroll";
	mul.wide.u32 	%rd28, %r85, 4;
	add.s64 	%rd30, %rd29, %rd28;
	ld.global.nc.u32 	%r60, [%rd30];
	mad.wide.u32 	%rd31, %r60, %r18, %rd41;
	shr.u64 	%rd41, %rd31, 32;
	add.s64 	%rd32, %rd1, %rd28;
	st.local.u32 	[%rd32], %rd31;
	add.s32 	%r85, %r85, 1;
	setp.ne.s32 	%p13, %r85, 6;
	@%p13 bra 	$L__BB1_15;
	shr.u32 	%r61, %r17, 23;
	st.local.u32 	[%rd1+24], %rd41;
	and.b32  	%r21, %r61, 31;
	and.b32  	%r62, %r61, 224;
	add.s32 	%r63, %r62, -128;
	shr.u32 	%r64, %r63, 5;
	mul.wide.u32 	%rd33, %r64, 4;
	sub.s64 	%rd13, %rd1, %rd33;
	ld.local.u32 	%r86, [%rd13+24];
	ld.local.u32 	%r87, [%rd13+20];
	setp.eq.s32 	%p14, %r21, 0;
	@%p14 bra 	$L__BB1_18;
	shf.l.wrap.b32 	%r86, %r87, %r86, %r21;
	ld.local.u32 	%r65, [%rd13+16];
	shf.l.wrap.b32 	%r87, %r65, %r87, %r21;
$L__BB1_18:
	shr.u32 	%r66, %r86, 30;
	shf.l.wrap.b32 	%r67, %r87, %r86, 2;
	shl.b32 	%r68, %r87, 2;
	shr.u32 	%r69, %r67, 31;
	add.s32 	%r70, %r69, %r66;
	neg.s32 	%r71, %r70;
	setp.lt.s32 	%p15, %r17, 0;
	selp.b32 	%r88, %r71, %r70, %p15;
	xor.b32  	%r72, %r67, %r17;
	shr.s32 	%r73, %r67, 31;
	xor.b32  	%r74, %r73, %r67;
	xor.b32  	%r75, %r73, %r68;
	cvt.u64.u32 	%rd34, %r74;
	shl.b64 	%rd35, %rd34, 32;
	cvt.u64.u32 	%rd36, %r75;
	or.b64  	%rd37, %rd35, %rd36;
	cvt.rn.f64.s64 	%fd3, %rd37;
	mul.f64 	%fd4, %fd3, 0d3BF921FB54442D19;
	cvt.rn.f32.f64 	%f33, %fd4;
	neg.f32 	%f34, %f33;
	setp.lt.s32 	%p16, %r72, 0;
	selp.f32 	%f52, %f34, %f33, %p16;
$L__BB1_19:
	add.s32 	%r77, %r88, 1;
	mul.rn.f32 	%f36, %f52, %f52;
	and.b32  	%r78, %r88, 1;
	setp.eq.b32 	%p17, %r78, 1;
	selp.f32 	%f37, %f52, 0f3F800000, %p17;
	fma.rn.f32 	%f38, %f36, %f37, 0f00000000;
	fma.rn.f32 	%f39, %f36, 0f37CBAC00, 0fBAB607ED;
	selp.f32 	%f40, 0fB94D4153, %f39, %p17;
	selp.f32 	%f41, 0f3C0885E4, 0f3D2AAABB, %p17;
	fma.rn.f32 	%f42, %f40, %f36, %f41;
	selp.f32 	%f43, 0fBE2AAAA8, 0fBEFFFFFF, %p17;
	fma.rn.f32 	%f44, %f42, %f36, %f43;
	fma.rn.f32 	%f45, %f44, %f38, %f37;
	and.b32  	%r79, %r77, 2;
	setp.eq.s32 	%p18, %r79, 0;
	mov.f32 	%f46, 0f00000000;
	sub.f32 	%f47, %f46, %f45;
	selp.f32 	%f48, %f45, %f47, %p18;
	mul.f32 	%f49, %f8, %f48;
	fma.rn.f32 	%f53, %f53, 0f3F000000, %f49;
	add.s32 	%r80, %r80, 1;
	setp.ne.s32 	%p19, %r80, %r31;
	@%p19 bra 	$L__BB1_3;
$L__BB1_20:
	st.global.f32 	[%rd3], %f53;
$L__BB1_21:
	ret;

}


// ===== COMPILED SASS (sm_100) =====

	.target	sm_100

	.elftype	@"ET_EXEC"


//--------------------- .note.nv.tkinfo           --------------------------
	.section	.note.nv.tkinfo,"",@"SHT_NOTE"
	.sectionflags	@"SHF_NOTE_NV_TKINFO"
	.tkinfo
        /*0018*/ 	.word	0x00000002
        /*0030*/ 	.string	""
        /*0030*/ 	.string	"ptxas"
        /*0030*/ 	.string	"Cuda compilation tools, release 13.0, V13.0.88"
        /*0030*/ 	.string	"Build cuda_13.0.r13.0/compiler.36424714_0"
        /*0030*/ 	.string	"-arch sm_100 -m 64 "



//--------------------- .note.nv.cuinfo           --------------------------
	.section	.note.nv.cuinfo,"",@"SHT_NOTE"
	.sectionflags	@"SHF_NOTE_NV_CUINFO"
        /*0018*/ 	.short	0x0002
        /*001a*/ 	.short	0x0064
        /*001c*/ 	.short	0x0082
	.zero		2


//--------------------- .nv.info                  --------------------------
	.section	.nv.info,"",@"SHT_CUDA_INFO"
	.align	4


	//----- nvinfo : EIATTR_REGCOUNT
	.align		4
        /*0000*/ 	.byte	0x04, 0x2f
        /*0002*/ 	.short	(.L_2 - .L_1)
	.align		4
.L_1:
        /*0004*/ 	.word	index@(_Z9vectorAddPfS_S_i)
        /*0008*/ 	.word	0x0000000c


	//----- nvinfo : EIATTR_FRAME_SIZE
	.align		4
.L_2:
        /*000c*/ 	.byte	0x04, 0x11
        /*000e*/ 	.short	(.L_4 - .L_3)
	.align		4
.L_3:
        /*0010*/ 	.word	index@(_Z9vectorAddPfS_S_i)
        /*0014*/ 	.word	0x00000000


	//----- nvinfo : EIATTR_REGCOUNT
	.align		4
.L_4:
        /*0018*/ 	.byte	0x04, 0x2f
        /*001a*/ 	.short	(.L_6 - .L_5)
	.align		4
.L_5:
        /*001c*/ 	.word	index@(_Z13matrixComputePfii)
        /*0020*/ 	.word	0x0000001c


	//----- nvinfo : EIATTR_FRAME_SIZE
	.align		4
.L_6:
        /*0024*/ 	.byte	0x04, 0x11
        /*0026*/ 	.short	(.L_8 - .L_7)
	.align		4
.L_7:
        /*0028*/ 	.word	index@(_Z13matrixComputePfii)
        /*002c*/ 	.word	0x00000000


	//----- nvinfo : EIATTR_MIN_STACK_SIZE
	.align		4
.L_8:
        /*0030*/ 	.byte	0x04, 0x12
        /*0032*/ 	.short	(.L_10 - .L_9)
	.align		4
.L_9:
        /*0034*/ 	.word	index@(_Z13matrixComputePfii)
        /*0038*/ 	.word	0x00000000


	//----- nvinfo : EIATTR_MIN_STACK_SIZE
	.align		4
.L_10:
        /*003c*/ 	.byte	0x04, 0x12
        /*003e*/ 	.short	(.L_12 - .L_11)
	.align		4
.L_11:
        /*0040*/ 	.word	index@(_Z9vectorAddPfS_S_i)
        /*0044*/ 	.word	0x00000000
.L_12:


//--------------------- .nv.compat                --------------------------
	.section	.nv.compat,"",@"SHT_CUDA_COMPAT_INFO"
	.align	4
        /*0000*/ 	.byte	0x02, 0x09, 0x00, 0x00, 0x02, 0x02, 0x01, 0x00, 0x02, 0x05, 0x05, 0x00, 0x03, 0x07, 0x01, 0x01
        /*0010*/ 	.byte	0x02, 0x03, 0x00, 0x00, 0x02, 0x06, 0x01, 0x00, 0x04, 0x0b, 0x08, 0x00, 0x01, 0x00, 0x00, 0x00
        /*0020*/ 	.byte	0x00, 0x00, 0x00, 0x00


//--------------------- .nv.info._Z13matrixComputePfii --------------------------
	.section	.nv.info._Z13matrixComputePfii,"",@"SHT_CUDA_INFO"
	.sectionflags	@""
	.align	4


	//----- nvinfo : EIATTR_CUDA_API_VERSION
	.align		4
        /*0000*/ 	.byte	0x04, 0x37
        /*0002*/ 	.short	(.L_14 - .L_13)
.L_13:
        /*0004*/ 	.word	0x00000082


	//----- nvinfo : EIATTR_KPARAM_INFO
	.align		4
.L_14:
        /*0008*/ 	.byte	0x04, 0x17
        /*000a*/ 	.short	(.L_16 - .L_15)
.L_15:
        /*000c*/ 	.word	0x00000000
        /*0010*/ 	.short	0x0002
        /*0012*/ 	.short	0x000c
        /*0014*/ 	.byte	0x00, 0xf0, 0x11, 0x00


	//----- nvinfo : EIATTR_KPARAM_INFO
	.align		4
.L_16:
        /*0018*/ 	.byte	0x04, 0x17
        /*001a*/ 	.short	(.L_18 - .L_17)
.L_17:
        /*001c*/ 	.word	0x00000000
        /*0020*/ 	.short	0x0001
        /*0022*/ 	.short	0x0008
        /*0024*/ 	.byte	0x00, 0xf0, 0x11, 0x00


	//----- nvinfo : EIATTR_KPARAM_INFO
	.align		4
.L_18:
        /*0028*/ 	.byte	0x04, 0x17
        /*002a*/ 	.short	(.L_20 - .L_19)
.L_19:
        /*002c*/ 	.word	0x00000000
        /*0030*/ 	.short	0x0000
        /*0032*/ 	.short	0x0000
        /*0034*/ 	.byte	0x00, 0xf5, 0x21, 0x00


	//----- nvinfo : EIATTR_SPARSE_MMA_MASK
	.align		4
.L_20:
        /*0038*/ 	.byte	0x03, 0x50
        /*003a*/ 	.short	0x0000


	//----- nvinfo : EIATTR_MAXREG_COUNT
	.align		4
        /*003c*/ 	.byte	0x03, 0x1b
        /*003e*/ 	.short	0x00ff


	//----- nvinfo : EIATTR_MERCURY_ISA_VERSION
	.align		4
        /*0040*/ 	.byte	0x03, 0x5f
        /*0042*/ 	.short	0x0101


	//----- nvinfo : EIATTR_VRC_CTA_INIT_COUNT
	.align		4
        /*0044*/ 	.byte	0x02, 0x4a
	.zero		1
	.zero		1


	//----- nvinfo : EIATTR_EXIT_INSTR_OFFSETS
	.align		4
        /*0048*/ 	.byte	0x04, 0x1c
        /*004a*/ 	.short	(.L_22 - .L_21)


	//   ....[0]....
.L_21:
        /*004c*/ 	.word	0x00000070


	//   ....[1]....
        /*0050*/ 	.word	0x00001020


	//----- nvinfo : EIATTR_CRS_STACK_SIZE
	.align		4
.L_22:
        /*0054*/ 	.byte	0x04, 0x1e
        /*0056*/ 	.short	(.L_24 - .L_23)
.L_23:
        /*0058*/ 	.word	0x00000000


	//----- nvinfo : EIATTR_CBANK_PARAM_SIZE
	.align		4
.L_24:
        /*005c*/ 	.byte	0x03, 0x19
        /*005e*/ 	.short	0x0010


	//----- nvinfo : EIATTR_PARAM_CBANK
	.align		4
        /*0060*/ 	.byte	0x04, 0x0a
        /*0062*/ 	.short	(.L_26 - .L_25)
	.align		4
.L_25:
        /*0064*/ 	.word	index@(.nv.constant0._Z13matrixComputePfii)
        /*0068*/ 	.short	0x0380
        /*006a*/ 	.short	0x0010


	//----- nvinfo : EIATTR_SW_WAR
	.align		4
.L_26:
        /*006c*/ 	.byte	0x04, 0x36
        /*006e*/ 	.short	(.L_28 - .L_27)
.L_27:
        /*0070*/ 	.word	0x00000008
.L_28:


//--------------------- .nv.info._Z9vectorAddPfS_S_i --------------------------
	.section	.nv.info._Z9vectorAddPfS_S_i,"",@"SHT_CUDA_INFO"
	.sectionflags	@""
	.align	4


	//----- nvinfo : EIATTR_CUDA_API_VERSION
	.align		4
        /*0000*/ 	.byte	0x04, 0x37
        /*0002*/ 	.short	(.L_30 - .L_29)
.L_29:
        /*0004*/ 	.word	0x00000082


	//----- nvinfo : EIATTR_KPARAM_INFO
	.align		4
.L_30:
        /*0008*/ 	.byte	0x04, 0x17
        /*000a*/ 	.short	(.L_32 - .L_31)
.L_31:
        /*000c*/ 	.word	0x00000000
        /*0010*/ 	.short	0x0003
        /*0012*/ 	.short	0x0018
        /*0014*/ 	.byte	0x00, 0xf0, 0x11, 0x00


	//----- nvinfo : EIATTR_KPARAM_INFO
	.align		4
.L_32:
        /*0018*/ 	.byte	0x04, 0x17
        /*001a*/ 	.short	(.L_34 - .L_33)
.L_33:
        /*001c*/ 	.word	0x00000000
        /*0020*/ 	.short	0x0002
        /*0022*/ 	.short	0x0010
        /*0024*/ 	.byte	0x00, 0xf5, 0x21, 0x00


	//----- nvinfo : EIATTR_KPARAM_INFO
	.align		4
.L_34:
        /*0028*/ 	.byte	0x04, 0x17
        /*002a*/ 	.short	(.L_36 - .L_35)
.L_35:
        /*002c*/ 	.word	0x00000000
        /*0030*/ 	.short	0x0001
        /*0032*/ 	.short	0x0008
        /*0034*/ 	.byte	0x00, 0xf5, 0x21, 0x00


	//----- nvinfo : EIATTR_KPARAM_INFO
	.align		4
.L_36:
        /*0038*/ 	.byte	0x04, 0x17
        /*003a*/ 	.short	(.L_38 - .L_37)
.L_37:
        /*003c*/ 	.word	0x00000000
        /*0040*/ 	.short	0x0000
        /*0042*/ 	.short	0x0000
        /*0044*/ 	.byte	0x00, 0xf5, 0x21, 0x00


	//----- nvinfo : EIATTR_SPARSE_MMA_MASK
	.align		4
.L_38:
        /*0048*/ 	.byte	0x03, 0x50
        /*004a*/ 	.short	0x0000


	//----- nvinfo : EIATTR_MAXREG_COUNT
	.align		4
        /*004c*/ 	.byte	0x03, 0x1b
        /*004e*/ 	.short	0x00ff


	//----- nvinfo : EIATTR_MERCURY_ISA_VERSION
	.align		4
        /*0050*/ 	.byte	0x03, 0x5f
        /*0052*/ 	.short	0x0101


	//----- nvinfo : EIATTR_VRC_CTA_INIT_COUNT
	.align		4
        /*0054*/ 	.byte	0x02, 0x4a
	.zero		1
	.zero		1


	//----- nvinfo : EIATTR_EXIT_INSTR_OFFSETS
	.align		4
        /*0058*/ 	.byte	0x04, 0x1c
        /*005a*/ 	.short	(.L_40 - .L_39)


	//   ....[0]....
.L_39:
        /*005c*/ 	.word	0x00000070


	//   ....[1]....
        /*0060*/ 	.word	0x00000130


	//----- nvinfo : EIATTR_CBANK_PARAM_SIZE
	.align		4
.L_40:
        /*0064*/ 	.byte	0x03, 0x19
        /*0066*/ 	.short	0x001c


	//----- nvinfo : EIATTR_PARAM_CBANK
	.align		4
        /*0068*/ 	.byte	0x04, 0x0a
        /*006a*/ 	.short	(.L_42 - .L_41)
	.align		4
.L_41:
        /*006c*/ 	.word	index@(.nv.constant0._Z9vectorAddPfS_S_i)
        /*0070*/ 	.short	0x0380
        /*0072*/ 	.short	0x001c


	//----- nvinfo : EIATTR_SW_WAR
	.align		4
.L_42:
        /*0074*/ 	.byte	0x04, 0x36
        /*0076*/ 	.short	(.L_44 - .L_43)
.L_43:
        /*0078*/ 	.word	0x00000008
.L_44:


//--------------------- .nv.callgraph             --------------------------
	.section	.nv.callgraph,"",@"SHT_CUDA_CALLGRAPH"
	.align	4
	.sectionentsize	8
	.align		4
        /*0000*/ 	.word	0x00000000
	.align		4
        /*0004*/ 	.word	0xffffffff
	.align		4
        /*0008*/ 	.word	0x00000000
	.align		4
        /*000c*/ 	.word	0xfffffffe
	.align		4
        /*0010*/ 	.word	0x00000000
	.align		4
        /*0014*/ 	.word	0xfffffffd
	.align		4
        /*0018*/ 	.word	0x00000000
	.align		4
        /*001c*/ 	.word	0xfffffffc


//--------------------- .nv.constant4             --------------------------
	.section	.nv.constant4,"a",@progbits
	.align	8
	.align		8
.nv.constant4:
        /*0000*/ 	.dword	__cudart_i2opi_f


//--------------------- .text._Z13matrixComputePfii --------------------------
	.section	.text._Z13matrixComputePfii,"ax",@progbits
	.align	128
        .global         _Z13matrixComputePfii
        .type           _Z13matrixComputePfii,@function
        .size           _Z13matrixComputePfii,(.L_x_14 - _Z13matrixComputePfii)
        .other          _Z13matrixComputePfii,@"STO_CUDA_ENTRY STV_DEFAULT"
_Z13matrixComputePfii:
.text._Z13matrixComputePfii:
[----:B------:R-:W-:Y:S01]  /*0000*/  LDC R1, c[0x0][0x37c] ;  /* 0x0000df00ff017b82 */ /* 0x000fe20000000800 */
[----:B------:R-:W0:Y:S07]  /*0010*/  S2R R0, SR_TID.X ;  /* 0x0000000000007919 */ /* 0x000e2e0000002100 */
[----:B------:R-:W0:Y:S01]  /*0020*/  S2UR UR4, SR_CTAID.X ;  /* 0x00000000000479c3 */ /* 0x000e220000002500 */
[----:B------:R-:W1:Y:S07]  /*0030*/  LDCU UR5, c[0x0][0x388] ;  /* 0x00007100ff0577ac */ /* 0x000e6e0008000800 */
[----:B------:R-:W0:Y:S02]  /*0040*/  LDC R5, c[0x0][0x360] ;  /* 0x0000d800ff057b82 */ /* 0x000e240000000800 */
[----:B0-----:R-:W-:-:S05]  /*0050*/  IMAD R5, R5, UR4, R0 ;  /* 0x0000000405057c24 */ /* 0x001fca000f8e0200 */
[----:B-1----:R-:W-:-:S13]  /*0060*/  ISETP.GE.AND P0, PT, R5, UR5, PT ;  /* 0x0000000505007c0c */ /* 0x002fda000bf06270 */
[----:B------:R-:W-:Y:S05]  /*0070*/  @P0 EXIT ;  /* 0x000000000000094d */ /* 0x000fea0003800000 */
[----:B------:R-:W0:Y:S01]  /*0080*/  LDC.64 R2, c[0x0][0x380] ;  /* 0x0000e000ff027b82 */ /* 0x000e220000000a00 */
[----:B------:R-:W1:Y:S01]  /*0090*/  LDCU.64 UR8, c[0x0][0x358] ;  /* 0x00006b00ff0877ac */ /* 0x000e620008000a00 */
[----:B------:R-:W2:Y:S01]  /*00a0*/  LDCU UR4, c[0x0][0x38c] ;  /* 0x00007180ff0477ac */ /* 0x000ea20008000800 */
[----:B0-----:R-:W-:-:S05]  /*00b0*/  IMAD.WIDE R2, R5, 0x4, R2 ;  /* 0x0000000405027825 */ /* 0x001fca00078e0202 */
[----:B-1----:R0:W5:Y:S01]  /*00c0*/  LDG.E R7, desc[UR8][R2.64] ;  /* 0x0000000802077981 */ /* 0x002162000c1e1900 */
[----:B--2---:R-:W-:-:S09]  /*00d0*/  UISETP.GE.AND UP0, UPT, UR4, 0x1, UPT ;  /* 0x000000010400788c */ /* 0x004fd2000bf06270 */
[----:B0-----:R-:W-:Y:S05]  /*00e0*/  BRA.U !UP0, `(.L_x_0) ;  /* 0x0000000d08c87547 */ /* 0x001fea000b800000 */
[----:B------:R-:W-:-:S05]  /*00f0*/  UMOV UR4, URZ ;  /* 0x000000ff00047c82 */ /* 0x000fca0008000000 */
.L_x_11:
[C---:B-----5:R-:W-:Y:S01]  /*0100*/  FMUL R0, R7.reuse, 0.63661974668502807617 ;  /* 0x3f22f98307007820 */ /* 0x060fe20000400000 */
[----:B------:R-:W-:Y:S01]  /*0110*/  FSETP.GE.AND P0, PT, |R7|, 105615, PT ;  /* 0x47ce47800700780b */ /* 0x000fe20003f06200 */
[----:B------:R-:W-:Y:S04]  /*0120*/  BSSY.RECONVERGENT B0, `(.L_x_1) ;  /* 0x0000069000007945 */ /* 0x000fe80003800200 */
[----:B------:R-:W0:Y:S02]  /*0130*/  F2I.NTZ R0, R0 ;  /* 0x0000000000007305 */ /* 0x000e240000203100 */
[----:B0-----:R-:W-:-:S05]  /*0140*/  I2FP.F32.S32 R4, R0 ;  /* 0x0000000000047245 */ /* 0x001fca0000201400 */
[----:B------:R-:W-:-:S04]  /*0150*/  FFMA R5, R4, -1.5707962512969970703, R7 ;  /* 0xbfc90fda04057823 */ /* 0x000fc80000000007 */
[----:B------:R-:W-:-:S04]  /*0160*/  FFMA R5, R4, -7.5497894158615963534e-08, R5 ;  /* 0xb3a2216804057823 */ /* 0x000fc80000000005 */
[----:B------:R-:W-:Y:S01]  /*0170*/  FFMA R4, R4, -5.3903029534742383927e-15, R5 ;  /* 0xa7c234c504047823 */ /* 0x000fe20000000005 */
[----:B------:R-:W-:-:S03]  /*0180*/  IMAD.MOV.U32 R5, RZ, RZ, R0 ;  /* 0x000000ffff057224 */ /* 0x000fc600078e0000 */
[----:B------:R-:W-:Y:S01]  /*0190*/  IMAD.MOV.U32 R10, RZ, RZ, R4 ;  /* 0x000000ffff0a7224 */ /* 0x000fe200078e0004 */
[----:B------:R-:W-:Y:S06]  /*01a0*/  @!P0 BRA `(.L_x_2) ;  /* 0x0000000400808947 */ /* 0x000fec0003800000 */
[----:B------:R-:W-:-:S13]  /*01b0*/  FSETP.NEU.AND P0, PT, |R7|, +INF , PT ;  /* 0x7f8000000700780b */ /* 0x000fda0003f0d200 */
[----:B------:R-:W-:Y:S01]  /*01c0*/  @!P0 FMUL R10, RZ, R7 ;  /* 0x00000007ff0a8220 */ /* 0x000fe20000400000 */
[----:B------:R-:W-:Y:S01]  /*01d0*/  @!P0 IMAD.MOV.U32 R0, RZ, RZ, RZ ;  /* 0x000000ffff008224 */ /* 0x000fe200078e00ff */
[----:B------:R-:W-:Y:S06]  /*01e0*/  @!P0 BRA `(.L_x_2) ;  /* 0x0000000400708947 */ /* 0x000fec0003800000 */
[----:B------:R-:W-:Y:S01]  /*01f0*/  IMAD.SHL.U32 R8, R7, 0x100, RZ ;  /* 0x0000010007087824 */ /* 0x000fe200078e00ff */
[----:B------:R-:W0:Y:S01]  /*0200*/  LDCU.64 UR10, c[0x4][URZ] ;  /* 0x01000000ff0a77ac */ /* 0x000e220008000a00 */
[----:B------:R-:W-:Y:S02]  /*0210*/  IMAD.MOV.U32 R0, RZ, RZ, RZ ;  /* 0x000000ffff007224 */ /* 0x000fe400078e00ff */
[----:B------:R-:W-:Y:S01]  /*0220*/  IMAD.MOV.U32 R12, RZ, RZ, RZ ;  /* 0x000000ffff0c7224 */ /* 0x000fe200078e00ff */
[----:B------:R-:W-:Y:S01]  /*0230*/  LOP3.LUT R13, R8, 0x80000000, RZ, 0xfc, !PT ;  /* 0x80000000080d7812 */ /* 0x000fe200078efcff */
[----:B------:R-:W-:Y:S01]  /*0240*/  UMOV UR6, URZ ;  /* 0x000000ff00067c82 */ /* 0x000fe20008000000 */
[----:B------:R-:W-:-:S05]  /*0250*/  UMOV UR5, URZ ;  /* 0x000000ff00057c82 */ /* 0x000fca0008000000 */
.L_x_3:
[----:B0-----:R-:W-:Y:S01]  /*0260*/  IMAD.U32 R10, RZ, RZ, UR10 ;  /* 0x0000000aff0a7e24 */ /* 0x001fe2000f8e00ff */
[----:B------:R-:W-:-:S05]  /*0270*/  MOV R11, UR11 ;  /* 0x0000000b000b7c02 */ /* 0x000fca0008000f00 */
[----:B------:R-:W2:Y:S01]  /*0280*/  LDG.E.CONSTANT R8, desc[UR8][R10.64] ;  /* 0x000000080a087981 */ /* 0x000ea2000c1e9900 */
[----:B------:R-:W-:Y:S01]  /*0290*/  UIADD3 UR5, UPT, UPT, UR5, 0x1, URZ ;  /* 0x0000000105057890 */ /* 0x000fe2000fffe0ff */
[C---:B------:R-:W-:Y:S01]  /*02a0*/  ISETP.EQ.AND P0, PT, R12.reuse, RZ, PT ;  /* 0x000000ff0c00720c */ /* 0x040fe20003f02270 */
[----:B------:R-:W-:Y:S01]  /*02b0*/  UIADD3 UR10, UP1, UPT, UR10, 0x4, URZ ;  /* 0x000000040a0a7890 */ /* 0x000fe2000ff3e0ff */
[C---:B------:R-:W-:Y:S01]  /*02c0*/  ISETP.EQ.AND P1, PT, R12.reuse, 0x4, PT ;  /* 0x000000040c00780c */ /* 0x040fe20003f22270 */
[----:B------:R-:W-:Y:S01]  /*02d0*/  UISETP.NE.AND UP0, UPT, UR5, 0x6, UPT ;  /* 0x000000060500788c */ /* 0x000fe2000bf05270 */
[C---:B------:R-:W-:Y:S01]  /*02e0*/  ISETP.EQ.AND P2, PT, R12.reuse, 0x8, PT ;  /* 0x000000080c00780c */ /* 0x040fe20003f42270 */
[----:B------:R-:W-:Y:S01]  /*02f0*/  UIADD3.X UR11, UPT, UPT, URZ, UR11, URZ, UP1, !UPT ;  /* 0x0000000bff0b7290 */ /* 0x000fe20008ffe4ff */
[C---:B------:R-:W-:Y:S02]  /*0300*/  ISETP.EQ.AND P3, PT, R12.reuse, 0xc, PT ;  /* 0x0000000c0c00780c */ /* 0x040fe40003f62270 */
[----:B------:R-:W-:-:S02]  /*0310*/  ISETP.EQ.AND P4, PT, R12, 0x10, PT ;  /* 0x000000100c00780c */ /* 0x000fc40003f82270 */
[C---:B------:R-:W-:Y:S01]  /*0320*/  ISETP.EQ.AND P5, PT, R12.reuse, 0x14, PT ;  /* 0x000000140c00780c */ /* 0x040fe20003fa2270 */
[----:B------:R-:W-:Y:S02]  /*0330*/  VIADD R12, R12, 0x4 ;  /* 0x000000040c0c7836 */ /* 0x000fe40000000000 */
[----:B--2---:R-:W-:-:S03]  /*0340*/  IMAD.WIDE.U32 R8, R8, R13, RZ ;  /* 0x0000000d08087225 */ /* 0x004fc600078e00ff */
[----:B------:R-:W-:-:S04]  /*0350*/  IADD3 R8, P6, PT, R8, R0, RZ ;  /* 0x0000000008087210 */ /* 0x000fc80007fde0ff */
[----:B------:R-:W-:Y:S01]  /*0360*/  IADD3.X R0, PT, PT, R9, UR6, RZ, P6, !PT ;  /* 0x0000000609007c10 */ /* 0x000fe2000b7fe4ff */
[--C-:B------:R-:W-:Y:S02]  /*0370*/  @P0 IMAD.MOV.U32 R6, RZ, RZ, R8.reuse ;  /* 0x000000ffff060224 */ /* 0x100fe400078e0008 */
[--C-:B------:R-:W-:Y:S02]  /*0380*/  @P1 IMAD.MOV.U32 R16, RZ, RZ, R8.reuse ;  /* 0x000000ffff101224 */ /* 0x100fe400078e0008 */
[--C-:B------:R-:W-:Y:S02]  /*0390*/  @P2 IMAD.MOV.U32 R17, RZ, RZ, R8.reuse ;  /* 0x000000ffff112224 */ /* 0x100fe400078e0008 */
[--C-:B------:R-:W-:Y:S02]  /*03a0*/  @P3 IMAD.MOV.U32 R18, RZ, RZ, R8.reuse ;  /* 0x000000ffff123224 */ /* 0x100fe400078e0008 */
[--C-:B------:R-:W-:Y:S02]  /*03b0*/  @P4 IMAD.MOV.U32 R19, RZ, RZ, R8.reuse ;  /* 0x000000ffff134224 */ /* 0x100fe400078e0008 */
[----:B------:R-:W-:Y:S01]  /*03c0*/  @P5 IMAD.MOV.U32 R20, RZ, RZ, R8 ;  /* 0x000000ffff145224 */ /* 0x000fe200078e0008 */
[----:B------:R-:W-:Y:S06]  /*03d0*/  BRA.U UP0, `(.L_x_3) ;  /* 0xfffffffd00a07547 */ /* 0x000fec000b83ffff */
[----:B------:R-:W-:Y:S01]  /*03e0*/  SHF.R.U32.HI R8, RZ, 0x17, R7 ;  /* 0x00000017ff087819 */ /* 0x000fe20000011607 */
[----:B------:R-:W-:Y:S03]  /*03f0*/  BSSY.RECONVERGENT B1, `(.L_x_4) ;  /* 0x0000029000017945 */ /* 0x000fe60003800200 */
[C---:B------:R-:W-:Y:S02]  /*0400*/  LOP3.LUT R9, R8.reuse, 0xe0, RZ, 0xc0, !PT ;  /* 0x000000e008097812 */ /* 0x040fe400078ec0ff */
[----:B------:R-:W-:Y:S02]  /*0410*/  LOP3.LUT P6, RZ, R8, 0x1f, RZ, 0xc0, !PT ;  /* 0x0000001f08ff7812 */ /* 0x000fe400078cc0ff */
[----:B------:R-:W-:-:S04]  /*0420*/  IADD3 R9, PT, PT, R9, -0x80, RZ ;  /* 0xffffff8009097810 */ /* 0x000fc80007ffe0ff */
[----:B------:R-:W-:-:S05]  /*0430*/  SHF.R.U32.HI R9, RZ, 0x5, R9 ;  /* 0x00000005ff097819 */ /* 0x000fca0000011609 */
[----:B------:R-:W-:-:S05]  /*0440*/  IMAD.U32 R11, R9, -0x4, RZ ;  /* 0xfffffffc090b7824 */ /* 0x000fca00078e00ff */
[C---:B------:R-:W-:Y:S02]  /*0450*/  ISETP.EQ.AND P3, PT, R11.reuse, -0x18, PT ;  /* 0xffffffe80b00780c */ /* 0x040fe40003f62270 */
[C---:B------:R-:W-:Y:S02]  /*0460*/  ISETP.EQ.AND P4, PT, R11.reuse, -0x14, PT ;  /* 0xffffffec0b00780c */ /* 0x040fe40003f82270 */
[C---:B------:R-:W-:Y:S02]  /*0470*/  ISETP.EQ.AND P2, PT, R11.reuse, -0x10, PT ;  /* 0xfffffff00b00780c */ /* 0x040fe40003f42270 */
[C---:B------:R-:W-:Y:S02]  /*0480*/  ISETP.EQ.AND P1, PT, R11.reuse, -0xc, PT ;  /* 0xfffffff40b00780c */ /* 0x040fe40003f22270 */
[C---:B------:R-:W-:Y:S02]  /*0490*/  ISETP.EQ.AND P0, PT, R11.reuse, -0x8, PT ;  /* 0xfffffff80b00780c */ /* 0x040fe40003f02270 */
[----:B------:R-:W-:-:S03]  /*04a0*/  ISETP.EQ.AND P5, PT, R11, RZ, PT ;  /* 0x000000ff0b00720c */ /* 0x000fc60003fa2270 */
[--C-:B------:R-:W-:Y:S01]  /*04b0*/  @P3 IMAD.MOV.U32 R9, RZ, RZ, R6.reuse ;  /* 0x000000ffff093224 */ /* 0x100fe200078e0006 */
[C---:B------:R-:W-:Y:S01]  /*04c0*/  ISETP.EQ.AND P3, PT, R11.reuse, -0x4, PT ;  /* 0xfffffffc0b00780c */ /* 0x040fe20003f62270 */
[----:B------:R-:W-:Y:S02]  /*04d0*/  @P4 IMAD.MOV.U32 R10, RZ, RZ, R6 ;  /* 0x000000ffff0a4224 */ /* 0x000fe400078e0006 */
[----:B------:R-:W-:Y:S01]  /*04e0*/  @P4 IMAD.MOV.U32 R9, RZ, RZ, R16 ;  /* 0x000000ffff094224 */ /* 0x000fe200078e0010 */
[----:B------:R-:W-:Y:S01]  /*04f0*/  ISETP.EQ.AND P4, PT, R11, 0x4, PT ;  /* 0x000000040b00780c */ /* 0x000fe20003f82270 */
[----:B------:R-:W-:Y:S02]  /*0500*/  @P2 IMAD.MOV.U32 R9, RZ, RZ, R17 ;  /* 0x000000ffff092224 */ /* 0x000fe400078e0011 */
[----:B------:R-:W-:Y:S02]  /*0510*/  @P1 IMAD.MOV.U32 R9, RZ, RZ, R18 ;  /* 0x000000ffff091224 */ /* 0x000fe400078e0012 */
[----:B------:R-:W-:-:S02]  /*0520*/  @P0 IMAD.MOV.U32 R9, RZ, RZ, R19 ;  /* 0x000000ffff090224 */ /* 0x000fc400078e0013 */
[----:B------:R-:W-:Y:S01]  /*0530*/  @P2 IMAD.MOV.U32 R10, RZ, RZ, R16 ;  /* 0x000000ffff0a2224 */ /* 0x000fe200078e0010 */
[----:B------:R-:W-:Y:S01]  /*0540*/  @P1 MOV R10, R17 ;  /* 0x00000011000a1202 */ /* 0x000fe20000000f00 */
[----:B------:R-:W-:Y:S01]  /*0550*/  @P3 IMAD.MOV.U32 R9, RZ, RZ, R20 ;  /* 0x000000ffff093224 */ /* 0x000fe200078e0014 */
[----:B------:R-:W-:Y:S01]  /*0560*/  @P5 MOV R9, R0 ;  /* 0x0000000000095202 */ /* 0x000fe20000000f00 */
[----:B------:R-:W-:Y:S02]  /*0570*/  @P0 IMAD.MOV.U32 R10, RZ, RZ, R18 ;  /* 0x000000ffff0a0224 */ /* 0x000fe400078e0012 */
[----:B------:R-:W-:Y:S02]  /*0580*/  @P3 IMAD.MOV.U32 R10, RZ, RZ, R19 ;  /* 0x000000ffff0a3224 */ /* 0x000fe400078e0013 */
[----:B------:R-:W-:Y:S02]  /*0590*/  @P5 IMAD.MOV.U32 R10, RZ, RZ, R20 ;  /* 0x000000ffff0a5224 */ /* 0x000fe400078e0014 */
[----:B------:R-:W-:-:S02]  /*05a0*/  @P4 IMAD.MOV.U32 R10, RZ, RZ, R0 ;  /* 0x000000ffff0a4224 */ /* 0x000fc400078e0000 */
[----:B------:R-:W-:Y:S01]  /*05b0*/  IMAD.MOV.U32 R12, RZ, RZ, R9 ;  /* 0x000000ffff0c7224 */ /* 0x000fe200078e0009 */
[----:B------:R-:W-:Y:S06]  /*05c0*/  @!P6 BRA `(.L_x_5) ;  /* 0x00000000002ce947 */ /* 0x000fec0003800000 */
[----:B------:R-:W-:Y:S02]  /*05d0*/  @P2 IMAD.MOV.U32 R9, RZ, RZ, R6 ;  /* 0x000000ffff092224 */ /* 0x000fe400078e0006 */
[----:B------:R-:W-:Y:S02]  /*05e0*/  @P1 IMAD.MOV.U32 R9, RZ, RZ, R16 ;  /* 0x000000ffff091224 */ /* 0x000fe400078e0010 */
[----:B------:R-:W-:Y:S01]  /*05f0*/  @P0 IMAD.MOV.U32 R9, RZ, RZ, R17 ;  /* 0x000000ffff090224 */ /* 0x000fe200078e0011 */
[----:B------:R-:W-:Y:S01]  /*0600*/  ISETP.EQ.AND P0, PT, R11, 0x8, PT ;  /* 0x000000080b00780c */ /* 0x000fe20003f02270 */
[----:B------:R-:W-:Y:S01]  /*0610*/  @P3 IMAD.MOV.U32 R9, RZ, RZ, R18 ;  /* 0x000000ffff093224 */ /* 0x000fe200078e0012 */
[----:B------:R-:W-:Y:S01]  /*0620*/  @P5 MOV R9, R19 ;  /* 0x0000001300095202 */ /* 0x000fe20000000f00 */
[----:B------:R-:W-:Y:S01]  /*0630*/  @P4 IMAD.MOV.U32 R9, RZ, RZ, R20 ;  /* 0x000000ffff094224 */ /* 0x000fe200078e0014 */
[----:B------:R-:W-:-:S04]  /*0640*/  LOP3.LUT R11, R8, 0x1f, RZ, 0xc0, !PT ;  /* 0x0000001f080b7812 */ /* 0x000fc800078ec0ff */
[----:B------:R-:W-:-:S05]  /*0650*/  SHF.L.W.U32.HI R12, R10, R11, R12 ;  /* 0x0000000b0a0c7219 */ /* 0x000fca0000010e0c */
[----:B------:R-:W-:-:S05]  /*0660*/  @P0 IMAD.MOV.U32 R9, RZ, RZ, R0 ;  /* 0x000000ffff090224 */ /* 0x000fca00078e0000 */
[----:B------:R-:W-:-:S07]  /*0670*/  SHF.L.W.U32.HI R10, R9, R11, R10 ;  /* 0x0000000b090a7219 */ /* 0x000fce0000010e0a */
.L_x_5:
[----:B------:R-:W-:Y:S05]  /*0680*/  BSYNC.RECONVERGENT B1 ;  /* 0x0000000000017941 */ /* 0x000fea0003800200 */
.L_x_4:
[C---:B------:R-:W-:Y:S01]  /*0690*/  SHF.L.W.U32.HI R13, R10.reuse, 0x2, R12 ;  /* 0x000000020a0d7819 */ /* 0x040fe20000010e0c */
[----:B------:R-:W-:Y:S01]  /*06a0*/  IMAD.SHL.U32 R10, R10, 0x4, RZ ;  /* 0x000000040a0a7824 */ /* 0x000fe200078e00ff */
[----:B------:R-:W-:Y:S01]  /*06b0*/  UMOV UR6, 0x54442d19 ;  /* 0x54442d1900067882 */ /* 0x000fe20000000000 */
[----:B------:R-:W-:Y:S01]  /*06c0*/  UMOV UR7, 0x3bf921fb ;  /* 0x3bf921fb00077882 */ /* 0x000fe20000000000 */
[----:B------:R-:W-:Y:S02]  /*06d0*/  SHF.R.S32.HI R0, RZ, 0x1f, R13 ;  /* 0x0000001fff007819 */ /* 0x000fe4000001140d */
[----:B------:R-:W-:Y:S02]  /*06e0*/  ISETP.GE.AND P0, PT, R7, RZ, PT ;  /* 0x000000ff0700720c */ /* 0x000fe40003f06270 */
[C---:B------:R-:W-:Y:S02]  /*06f0*/  LOP3.LUT R10, R0.reuse, R10, RZ, 0x3c, !PT ;  /* 0x0000000a000a7212 */ /* 0x040fe400078e3cff */
[----:B------:R-:W-:-:S02]  /*0700*/  LOP3.LUT R11, R0, R13, RZ, 0x3c, !PT ;  /* 0x0000000d000b7212 */ /* 0x000fc400078e3cff */
[----:B------:R-:W-:Y:S02]  /*0710*/  SHF.R.U32.HI R0, RZ, 0x1e, R12 ;  /* 0x0000001eff007819 */ /* 0x000fe4000001160c */
[----:B------:R-:W0:Y:S01]  /*0720*/  I2F.F64.S64 R8, R10 ;  /* 0x0000000a00087312 */ /* 0x000e220000301c00 */
[C---:B------:R-:W-:Y:S02]  /*0730*/  LOP3.LUT R12, R13.reuse, R7, RZ, 0x3c, !PT ;  /* 0x000000070d0c7212 */ /* 0x040fe400078e3cff */
[----:B------:R-:W-:Y:S02]  /*0740*/  LEA.HI R0, R13, R0, RZ, 0x1 ;  /* 0x000000000d007211 */ /* 0x000fe400078f08ff */
[----:B------:R-:W-:-:S03]  /*0750*/  ISETP.GE.AND P1, PT, R12, RZ, PT ;  /* 0x000000ff0c00720c */ /* 0x000fc60003f26270 */
[----:B------:R-:W-:-:S04]  /*0760*/  IMAD.MOV R12, RZ, RZ, -R0 ;  /* 0x000000ffff0c7224 */ /* 0x000fc800078e0a00 */
[----:B------:R-:W-:Y:S01]  /*0770*/  @!P0 IMAD.MOV.U32 R0, RZ, RZ, R12 ;  /* 0x000000ffff008224 */ /* 0x000fe200078e000c */
[----:B0-----:R-:W-:-:S10]  /*0780*/  DMUL R8, R8, UR6 ;  /* 0x0000000608087c28 */ /* 0x001fd40008000000 */
[----:B------:R-:W0:Y:S02]  /*0790*/  F2F.F32.F64 R8, R8 ;  /* 0x0000000800087310 */ /* 0x000e240000301000 */
[----:B0-----:R-:W-:-:S07]  /*07a0*/  FSEL R10, -R8, R8, !P1 ;  /* 0x00000008080a7208 */ /* 0x001fce0004800100 */
.L_x_2:
[----:B------:R-:W-:Y:S05]  /*07b0*/  BSYNC.RECONVERGENT B0 ;  /* 0x0000000000007941 */ /* 0x000fea0003800200 */
.L_x_1:
[----:B------:R-:W-:Y:S02]  /*07c0*/  IMAD.MOV.U32 R15, RZ, RZ, 0x37cbac00 ;  /* 0x37cbac00ff0f7424 */ /* 0x000fe400078e00ff */
[----:B------:R-:W-:Y:S01]  /*07d0*/  FMUL R8, R10, R10 ;  /* 0x0000000a0a087220 */ /* 0x000fe20000400000 */
[----:B------:R-:W-:Y:S01]  /*07e0*/  LOP3.LUT R11, R0, 0x1, RZ, 0xc0, !PT ;  /* 0x00000001000b7812 */ /* 0x000fe200078ec0ff */
[----:B------:R-:W-:Y:S01]  /*07f0*/  IMAD.MOV.U32 R13, RZ, RZ, 0x3effffff ;  /* 0x3effffffff0d7424 */ /* 0x000fe200078e00ff */
[----:B------:R-:W-:Y:S01]  /*0800*/  MOV R14, 0x3d2aaabb ;  /* 0x3d2aaabb000e7802 */ /* 0x000fe20000000f00 */
[----:B------:R-:W-:Y:S01]  /*0810*/  FFMA R9, R8, R15, -0.0013887860113754868507 ;  /* 0xbab607ed08097423 */ /* 0x000fe2000000000f */
[----:B------:R-:W-:Y:S01]  /*0820*/  ISETP.NE.U32.AND P0, PT, R11, 0x1, PT ;  /* 0x000000010b00780c */ /* 0x000fe20003f05070 */
[----:B------:R-:W-:Y:S01]  /*0830*/  BSSY.RECONVERGENT B0, `(.L_x_6) ;  /* 0x0000068000007945 */ /* 0x000fe20003800200 */
[----:B------:R-:W-:Y:S02]  /*0840*/  LOP3.LUT P1, RZ, R0, 0x2, RZ, 0xc0, !PT ;  /* 0x0000000200ff7812 */ /* 0x000fe4000782c0ff */
[----:B------:R-:W-:-:S02]  /*0850*/  FSEL R9, R9, -0.00019574658654164522886, !P0 ;  /* 0xb94d415309097808 */ /* 0x000fc40004000000 */
[----:B------:R-:W-:Y:S02]  /*0860*/  FSEL R11, R14, 0.0083327032625675201416, !P0 ;  /* 0x3c0885e40e0b7808 */ /* 0x000fe40004000000 */
[----:B------:R-:W-:Y:S02]  /*0870*/  FSEL R0, R10, 1, P0 ;  /* 0x3f8000000a007808 */ /* 0x000fe40000000000 */
[----:B------:R-:W-:Y:S01]  /*0880*/  FSEL R10, -R13, -0.16666662693023681641, !P0 ;  /* 0xbe2aaaa80d0a7808 */ /* 0x000fe20004000100 */
[C---:B------:R-:W-:Y:S01]  /*0890*/  FFMA R11, R8.reuse, R9, R11 ;  /* 0x00000009080b7223 */ /* 0x040fe2000000000b */
[----:B------:R-:W-:Y:S01]  /*08a0*/  FSETP.GE.AND P0, PT, |R7|, 105615, PT ;  /* 0x47ce47800700780b */ /* 0x000fe20003f06200 */
[C---:B------:R-:W-:Y:S02]  /*08b0*/  FFMA R9, R8.reuse, R0, RZ ;  /* 0x0000000008097223 */ /* 0x040fe400000000ff */
[----:B------:R-:W-:-:S04]  /*08c0*/  FFMA R10, R8, R11, R10 ;  /* 0x0000000b080a7223 */ /* 0x000fc8000000000a */
[----:B------:R-:W-:-:S04]  /*08d0*/  FFMA R12, R9, R10, R0 ;  /* 0x0000000a090c7223 */ /* 0x000fc80000000000 */
[----:B------:R-:W-:Y:S02]  /*08e0*/  @P1 FADD R12, RZ, -R12 ;  /* 0x8000000cff0c1221 */ /* 0x000fe40000000000 */
[----:B------:R-:W-:Y:S05]  /*08f0*/  @!P0 BRA `(.L_x_7) ;  /* 0x00000004006c8947 */ /* 0x000fea0003800000 */
[----:B------:R-:W-:-:S13]  /*0900*/  FSETP.NEU.AND P0, PT, |R7|, +INF , PT ;  /* 0x7f8000000700780b */ /* 0x000fda0003f0d200 */
[----:B------:R-:W-:Y:S01]  /*0910*/  @!P0 FMUL R4, RZ, R7 ;  /* 0x00000007ff048220 */ /* 0x000fe20000400000 */
[----:B------:R-:W-:Y:S01]  /*0920*/  @!P0 IMAD.MOV.U32 R5, RZ, RZ, RZ ;  /* 0x000000ffff058224 */ /* 0x000fe200078e00ff */
[----:B------:R-:W-:Y:S06]  /*0930*/  @!P0 BRA `(.L_x_7) ;  /* 0x00000004005c8947 */ /* 0x000fec0003800000 */
[----:B------:R-:W0:Y:S01]  /*0940*/  LDC.64 R4, c[0x4][RZ] ;  /* 0x01000000ff047b82 */ /* 0x000e220000000a00 */
[----:B------:R-:W-:Y:S01]  /*0950*/  IMAD.SHL.U32 R0, R7, 0x100, RZ ;  /* 0x0000010007007824 */ /* 0x000fe200078e00ff */
[----:B------:R-:W-:Y:S01]  /*0960*/  UMOV UR5, URZ ;  /* 0x000000ff00057c82 */ /* 0x000fe20008000000 */
[----:B------:R-:W-:Y:S02]  /*0970*/  IMAD.MOV.U32 R21, RZ, RZ, RZ ;  /* 0x000000ffff157224 */ /* 0x000fe400078e00ff */
[----:B------:R-:W-:Y:S01]  /*0980*/  IMAD.MOV.U32 R23, RZ, RZ, RZ ;  /* 0x000000ffff177224 */ /* 0x000fe200078e00ff */
[----:B------:R-:W-:-:S07]  /*0990*/  LOP3.LUT R25, R0, 0x80000000, RZ, 0xfc, !PT ;  /* 0x8000000000197812 */ /* 0x000fce00078efcff */
.L_x_8:
[----:B0-----:R-:W-:-:S06]  /*09a0*/  IMAD.WIDE.U32 R8, R23, 0x4, R4 ;  /* 0x0000000417087825 */ /* 0x001fcc00078e0004 */
[----:B------:R-:W2:Y:S01]  /*09b0*/  LDG.E.CONSTANT R8, desc[UR8][R8.64] ;  /* 0x0000000808087981 */ /* 0x000ea2000c1e9900 */
[C---:B------:R-:W-:Y:S01]  /*09c0*/  IMAD.SHL.U32 R0, R23.reuse, 0x4, RZ ;  /* 0x0000000417007824 */ /* 0x040fe200078e00ff */
[----:B------:R-:W-:-:S04]  /*09d0*/  IADD3 R23, PT, PT, R23, 0x1, RZ ;  /* 0x0000000117177810 */ /* 0x000fc80007ffe0ff */
[C---:B------:R-:W-:Y:S02]  /*09e0*/  ISETP.EQ.AND P0, PT, R0.reuse, RZ, PT ;  /* 0x000000ff0000720c */ /* 0x040fe40003f02270 */
[C---:B------:R-:W-:Y:S02]  /*09f0*/  ISETP.EQ.AND P5, PT, R0.reuse, 0x4, PT ;  /* 0x000000040000780c */ /* 0x040fe40003fa2270 */
[C---:B------:R-:W-:Y:S02]  /*0a00*/  ISETP.EQ.AND P4, PT, R0.reuse, 0x8, PT ;  /* 0x000000080000780c */ /* 0x040fe40003f82270 */
[C---:B------:R-:W-:Y:S02]  /*0a10*/  ISETP.EQ.AND P3, PT, R0.reuse, 0xc, PT ;  /* 0x0000000c0000780c */ /* 0x040fe40003f62270 */
[C---:B------:R-:W-:Y:S02]  /*0a20*/  ISETP.EQ.AND P2, PT, R0.reuse, 0x10, PT ;  /* 0x000000100000780c */ /* 0x040fe40003f42270 */
[----:B------:R-:W-:Y:S01]  /*0a30*/  ISETP.EQ.AND P1, PT, R0, 0x14, PT ;  /* 0x000000140000780c */ /* 0x000fe20003f22270 */
[----:B--2---:R-:W-:-:S03]  /*0a40*/  IMAD.WIDE.U32 R10, R8, R25, RZ ;  /* 0x00000019080a7225 */ /* 0x004fc600078e00ff */
[----:B------:R-:W-:-:S04]  /*0a50*/  IADD3 R0, P6, PT, R10, R21, RZ ;  /* 0x000000150a007210 */ /* 0x000fc80007fde0ff */
[----:B------:R-:W-:Y:S01]  /*0a60*/  IADD3.X R21, PT, PT, R11, UR5, RZ, P6, !PT ;  /* 0x000000050b157c10 */ /* 0x000fe2000b7fe4ff */
[--C-:B------:R-:W-:Y:S01]  /*0a70*/  @P0 IMAD.MOV.U32 R6, RZ, RZ, R0.reuse ;  /* 0x000000ffff060224 */ /* 0x100fe200078e0000 */
[----:B------:R-:W-:Y:S01]  /*0a80*/  ISETP.NE.AND P6, PT, R23, 0x6, PT ;  /* 0x000000061700780c */ /* 0x000fe20003fc5270 */
[--C-:B------:R-:W-:Y:S02]  /*0a90*/  @P5 IMAD.MOV.U32 R16, RZ, RZ, R0.reuse ;  /* 0x000000ffff105224 */ /* 0x100fe400078e0000 */
[--C-:B------:R-:W-:Y:S02]  /*0aa0*/  @P4 IMAD.MOV.U32 R17, RZ, RZ, R0.reuse ;  /* 0x000000ffff114224 */ /* 0x100fe400078e0000 */
[--C-:B------:R-:W-:Y:S02]  /*0ab0*/  @P3 IMAD.MOV.U32 R18, RZ, RZ, R0.reuse ;  /* 0x000000ffff123224 */ /* 0x100fe400078e0000 */
[--C-:B------:R-:W-:Y:S02]  /*0ac0*/  @P2 IMAD.MOV.U32 R19, RZ, RZ, R0.reuse ;  /* 0x000000ffff132224 */ /* 0x100fe400078e0000 */
[----:B------:R-:W-:-:S04]  /*0ad0*/  @P1 IMAD.MOV.U32 R20, RZ, RZ, R0 ;  /* 0x000000ffff141224 */ /* 0x000fc800078e0000 */
[----:B------:R-:W-:Y:S05]  /*0ae0*/  @P6 BRA `(.L_x_8) ;  /* 0xfffffffc00ac6947 */ /* 0x000fea000383ffff */
        /* <DEDUP_REMOVED lines=12> */
[----:B------:R-:W-:-:S03]  /*0bb0*/  ISETP.EQ.AND P5, PT, R9, 0x4, PT ;  /* 0x000000040900780c */ /* 0x000fc60003fa2270 */
[--C-:B------:R-:W-:Y:S01]  /*0bc0*/  @P3 IMAD.MOV.U32 R0, RZ, RZ, R6.reuse ;  /* 0x000000ffff003224 */ /* 0x100fe200078e0006 */
[C---:B------:R-:W-:Y:S01]  /*0bd0*/  ISETP.EQ.AND P3, PT, R9.reuse, -0x4, PT ;  /* 0xfffffffc0900780c */ /* 0x040fe20003f62270 */
[----:B------:R-:W-:Y:S02]  /*0be0*/  @P4 IMAD.MOV.U32 R4, RZ, RZ, R6 ;  /* 0x000000ffff044224 */ /* 0x000fe400078e0006 */
[--C-:B------:R-:W-:Y:S01]  /*0bf0*/  @P4 IMAD.MOV.U32 R0, RZ, RZ, R16.reuse ;  /* 0x000000ffff004224 */ /* 0x100fe200078e0010 */
[----:B------:R-:W-:Y:S01]  /*0c00*/  ISETP.EQ.AND P4, PT, R9, RZ, PT ;  /* 0x000000ff0900720c */ /* 0x000fe20003f82270 */
[----:B------:R-:W-:Y:S01]  /*0c10*/  @P2 IMAD.MOV.U32 R4, RZ, RZ, R16 ;  /* 0x000000ffff042224 */ /* 0x000fe200078e0010 */
[----:B------:R-:W-:Y:S01]  /*0c20*/  @P1 MOV R4, R17 ;  /* 0x0000001100041202 */ /* 0x000fe20000000f00 */
[----:B------:R-:W-:Y:S02]  /*0c30*/  @P2 IMAD.MOV.U32 R0, RZ, RZ, R17 ;  /* 0x000000ffff002224 */ /* 0x000fe400078e0011 */
[----:B------:R-:W-:-:S02]  /*0c40*/  @P1 IMAD.MOV.U32 R0, RZ, RZ, R18 ;  /* 0x000000ffff001224 */ /* 0x000fc400078e0012 */
[----:B------:R-:W-:Y:S02]  /*0c50*/  @P0 IMAD.MOV.U32 R4, RZ, RZ, R18 ;  /* 0x000000ffff040224 */ /* 0x000fe400078e0012 */
[--C-:B------:R-:W-:Y:S02]  /*0c60*/  @P0 IMAD.MOV.U32 R0, RZ, RZ, R19.reuse ;  /* 0x000000ffff000224 */ /* 0x100fe400078e0013 */
[----:B------:R-:W-:Y:S02]  /*0c70*/  @P3 IMAD.MOV.U32 R4, RZ, RZ, R19 ;  /* 0x000000ffff043224 */ /* 0x000fe400078e0013 */
[--C-:B------:R-:W-:Y:S01]  /*0c80*/  @P3 IMAD.MOV.U32 R0, RZ, RZ, R20.reuse ;  /* 0x000000ffff003224 */ /* 0x100fe200078e0014 */
[----:B------:R-:W-:Y:S01]  /*0c90*/  @P4 MOV R0, R21 ;  /* 0x0000001500004202 */ /* 0x000fe20000000f00 */
[----:B------:R-:W-:Y:S02]  /*0ca0*/  @P4 IMAD.MOV.U32 R4, RZ, RZ, R20 ;  /* 0x000000ffff044224 */ /* 0x000fe400078e0014 */
[----:B------:R-:W-:Y:S01]  /*0cb0*/  @P5 IMAD.MOV.U32 R4, RZ, RZ, R21 ;  /* 0x000000ffff045224 */ /* 0x000fe200078e0015 */
[----:B------:R-:W-:Y:S06]  /*0cc0*/  @!P6 BRA `(.L_x_10) ;  /* 0x00000000002ce947 */ /* 0x000fec0003800000 */
[----:B------:R-:W-:Y:S02]  /*0cd0*/  @P2 IMAD.MOV.U32 R5, RZ, RZ, R6 ;  /* 0x000000ffff052224 */ /* 0x000fe400078e0006 */
[----:B------:R-:W-:Y:S02]  /*0ce0*/  @P1 IMAD.MOV.U32 R5, RZ, RZ, R16 ;  /* 0x000000ffff051224 */ /* 0x000fe400078e0010 */
[----:B------:R-:W-:Y:S01]  /*0cf0*/  @P0 IMAD.MOV.U32 R5, RZ, RZ, R17 ;  /* 0x000000ffff050224 */ /* 0x000fe200078e0011 */
[----:B------:R-:W-:Y:S01]  /*0d00*/  ISETP.EQ.AND P0, PT, R9, 0x8, PT ;  /* 0x000000080900780c */ /* 0x000fe20003f02270 */
[----:B------:R-:W-:Y:S01]  /*0d10*/  @P3 IMAD.MOV.U32 R5, RZ, RZ, R18 ;  /* 0x000000ffff053224 */ /* 0x000fe200078e0012 */
[----:B------:R-:W-:Y:S01]  /*0d20*/  LOP3.LUT R9, R8, 0x1f, RZ, 0xc0, !PT ;  /* 0x0000001f08097812 */ /* 0x000fe200078ec0ff */
[----:B------:R-:W-:Y:S01]  /*0d30*/  @P4 IMAD.MOV.U32 R5, RZ, RZ, R19 ;  /* 0x000000ffff054224 */ /* 0x000fe200078e0013 */
[----:B------:R-:W-:Y:S02]  /*0d40*/  @P5 MOV R5, R20 ;  /* 0x0000001400055202 */ /* 0x000fe40000000f00 */
[----:B------:R-:W-:-:S07]  /*0d50*/  SHF.L.W.U32.HI R0, R4, R9, R0 ;  /* 0x0000000904007219 */ /* 0x000fce0000010e00 */
[----:B------:R-:W-:-:S05]  /*0d60*/  @P0 IMAD.MOV.U32 R5, RZ, RZ, R21 ;  /* 0x000000ffff050224 */ /* 0x000fca00078e0015 */
[----:B------:R-:W-:-:S07]  /*0d70*/  SHF.L.W.U32.HI R4, R5, R9, R4 ;  /* 0x0000000905047219 */ /* 0x000fce0000010e04 */
.L_x_10:
[----:B------:R-:W-:Y:S05]  /*0d80*/  BSYNC.RECONVERGENT B1 ;  /* 0x0000000000017941 */ /* 0x000fea0003800200 */
.L_x_9:
        /* <DEDUP_REMOVED lines=9> */
[C---:B------:R-:W-:Y:S02]  /*0e20*/  LOP3.LUT R4, R5.reuse, R7, RZ, 0x3c, !PT ;  /* 0x0000000705047212 */ /* 0x040fe400078e3cff */
[----:B------:R-:W0:Y:S01]  /*0e30*/  I2F.F64.S64 R8, R8 ;  /* 0x0000000800087312 */ /* 0x000e220000301c00 */
[----:B------:R-:W-:Y:S02]  /*0e40*/  LEA.HI R5, R5, R0, RZ, 0x1 ;  /* 0x0000000005057211 */ /* 0x000fe400078f08ff */
[----:B------:R-:W-:-:S03]  /*0e50*/  ISETP.GE.AND P0, PT, R4, RZ, PT ;  /* 0x000000ff0400720c */ /* 0x000fc60003f06270 */
[----:B------:R-:W-:-:S04]  /*0e60*/  IMAD.MOV R0, RZ, RZ, -R5 ;  /* 0x000000ffff007224 */ /* 0x000fc800078e0a05 */
[----:B------:R-:W-:Y:S01]  /*0e70*/  @!P1 IMAD.MOV.U32 R5, RZ, RZ, R0 ;  /* 0x000000ffff059224 */ /* 0x000fe200078e0000 */
[----:B0-----:R-:W-:-:S10]  /*0e80*/  DMUL R10, R8, UR6 ;  /* 0x00000006080a7c28 */ /* 0x001fd40008000000 */
[----:B------:R-:W0:Y:S02]  /*0e90*/  F2F.F32.F64 R10, R10 ;  /* 0x0000000a000a7310 */ /* 0x000e240000301000 */
[----:B0-----:R-:W-:-:S07]  /*0ea0*/  FSEL R4, -R10, R10, !P0 ;  /* 0x0000000a0a047208 */ /* 0x001fce0004000100 */
.L_x_7:
[----:B------:R-:W-:Y:S05]  /*0eb0*/  BSYNC.RECONVERGENT B0 ;  /* 0x0000000000007941 */ /* 0x000fea0003800200 */
.L_x_6:
[----:B------:R-:W-:Y:S01]  /*0ec0*/  FMUL R8, R4, R4 ;  /* 0x0000000404087220 */ /* 0x000fe20000400000 */
[C---:B------:R-:W-:Y:S01]  /*0ed0*/  LOP3.LUT R0, R5.reuse, 0x1, RZ, 0xc0, !PT ;  /* 0x0000000105007812 */ /* 0x040fe200078ec0ff */
[----:B------:R-:W0:Y:S01]  /*0ee0*/  LDCU UR5, c[0x0][0x38c] ;  /* 0x00007180ff0577ac */ /* 0x000e220008000800 */
[----:B------:R-:W-:Y:S02]  /*0ef0*/  VIADD R5, R5, 0x1 ;  /* 0x0000000105057836 */ /* 0x000fe40000000000 */
[----:B------:R-:W-:Y:S01]  /*0f00*/  FFMA R15, R8, R15, -0.0013887860113754868507 ;  /* 0xbab607ed080f7423 */ /* 0x000fe2000000000f */
[----:B------:R-:W-:Y:S01]  /*0f10*/  ISETP.NE.U32.AND P0, PT, R0, 0x1, PT ;  /* 0x000000010000780c */ /* 0x000fe20003f05070 */
[----:B------:R-:W-:Y:S01]  /*0f20*/  UIADD3 UR4, UPT, UPT, UR4, 0x1, URZ ;  /* 0x0000000104047890 */ /* 0x000fe2000fffe0ff */
[----:B------:R-:W-:Y:S02]  /*0f30*/  LOP3.LUT P1, RZ, R5, 0x2, RZ, 0xc0, !PT ;  /* 0x0000000205ff7812 */ /* 0x000fe4000782c0ff */
[----:B------:R-:W-:-:S02]  /*0f40*/  FSEL R9, R14, 0.0083327032625675201416, P0 ;  /* 0x3c0885e40e097808 */ /* 0x000fc40000000000 */
[----:B------:R-:W-:Y:S02]  /*0f50*/  FSEL R15, R15, -0.00019574658654164522886, P0 ;  /* 0xb94d41530f0f7808 */ /* 0x000fe40000000000 */
[----:B------:R-:W-:Y:S02]  /*0f60*/  FSEL R10, -R13, -0.16666662693023681641, P0 ;  /* 0xbe2aaaa80d0a7808 */ /* 0x000fe40000000100 */
[----:B------:R-:W-:Y:S01]  /*0f70*/  FSEL R0, R4, 1, !P0 ;  /* 0x3f80000004007808 */ /* 0x000fe20004000000 */
[----:B------:R-:W-:Y:S01]  /*0f80*/  FFMA R9, R8, R15, R9 ;  /* 0x0000000f08097223 */ /* 0x000fe20000000009 */
[----:B0-----:R-:W-:-:S03]  /*0f90*/  UISETP.NE.AND UP0, UPT, UR4, UR5, UPT ;  /* 0x000000050400728c */ /* 0x001fc6000bf05270 */
[C---:B------:R-:W-:Y:S01]  /*0fa0*/  FFMA R9, R8.reuse, R9, R10 ;  /* 0x0000000908097223 */ /* 0x040fe2000000000a */
[----:B------:R-:W-:-:S04]  /*0fb0*/  FFMA R5, R8, R0, RZ ;  /* 0x0000000008057223 */ /* 0x000fc800000000ff */
[----:B------:R-:W-:-:S04]  /*0fc0*/  FFMA R5, R5, R9, R0 ;  /* 0x0000000905057223 */ /* 0x000fc80000000000 */
[----:B------:R-:W-:-:S04]  /*0fd0*/  @P1 FADD R5, RZ, -R5 ;  /* 0x80000005ff051221 */ /* 0x000fc80000000000 */
[----:B------:R-:W-:-:S04]  /*0fe0*/  FMUL R12, R12, R5 ;  /* 0x000000050c0c7220 */ /* 0x000fc80000400000 */
[----:B------:R-:W-:Y:S01]  /*0ff0*/  FFMA R7, R7, 0.5, R12 ;  /* 0x3f00000007077823 */ /* 0x000fe2000000000c */
[----:B------:R-:W-:Y:S06]  /*1000*/  BRA.U UP0, `(.L_x_11) ;  /* 0xfffffff1003c7547 */ /* 0x000fec000b83ffff */
.L_x_0:
[----:B-----5:R-:W-:Y:S01]  /*1010*/  STG.E desc[UR8][R2.64], R7 ;  /* 0x0000000702007986 */ /* 0x020fe2000c101908 */
[----:B------:R-:W-:Y:S05]  /*1020*/  EXIT ;  /* 0x000000000000794d */ /* 0x000fea0003800000 */
.L_x_12:
[----:B------:R-:W-:-:S00]  /*1030*/  BRA `(.L_x_12) ;  /* 0xfffffffc00fc7947 */ /* 0x000fc0000383ffff */
[----:B------:R-:W-:-:S00]  /*1040*/  NOP ;  /* 0x0000000000007918 */ /* 0x000fc00000000000 */
        /* <DEDUP_REMOVED lines=11> */
.L_x_14:


//--------------------- .text._Z9vectorAddPfS_S_i --------------------------
	.section	.text._Z9vectorAddPfS_S_i,"ax",@progbits
	.align	128
        .global         _Z9vectorAddPfS_S_i
        .type           _Z9vectorAddPfS_S_i,@function
        .size           _Z9vectorAddPfS_S_i,(.L_x_15 - _Z9vectorAddPfS_S_i)
        .other          _Z9vectorAddPfS_S_i,@"STO_CUDA_ENTRY STV_DEFAULT"
_Z9vectorAddPfS_S_i:
.text._Z9vectorAddPfS_S_i:
        /* <DEDUP_REMOVED lines=9> */
[----:B------:R-:W1:Y:S07]  /*0090*/  LDCU.64 UR4, c[0x0][0x358] ;  /* 0x00006b00ff0477ac */ /* 0x000e6e0008000a00 */
[----:B------:R-:W2:Y:S08]  /*00a0*/  LDC.64 R4, c[0x0][0x388] ;  /* 0x0000e200ff047b82 */ /* 0x000eb00000000a00 */
[----:B------:R-:W3:Y:S01]  /*00b0*/  LDC.64 R6, c[0x0][0x390] ;  /* 0x0000e400ff067b82 */ /* 0x000ee20000000a00 */
[----:B0-----:R-:W-:-:S06]  /*00c0*/  IMAD.WIDE R2, R9, 0x4, R2 ;  /* 0x0000000409027825 */ /* 0x001fcc00078e0202 */
[----:B-1----:R-:W4:Y:S01]  /*00d0*/  LDG.E R2, desc[UR4][R2.64] ;  /* 0x0000000402027981 */ /* 0x002f22000c1e1900 */
[----:B--2---:R-:W-:-:S06]  /*00e0*/  IMAD.WIDE R4, R9, 0x4, R4 ;  /* 0x0000000409047825 */ /* 0x004fcc00078e0204 */
[----:B------:R-:W4:Y:S01]  /*00f0*/  LDG.E R5, desc[UR4][R4.64] ;  /* 0x0000000404057981 */ /* 0x000f22000c1e1900 */
[----:B---3--:R-:W-:-:S04]  /*0100*/  IMAD.WIDE R6, R9, 0x4, R6 ;  /* 0x0000000409067825 */ /* 0x008fc800078e0206 */
[----:B----4-:R-:W-:-:S05]  /*0110*/  FADD R9, R2, R5 ;  /* 0x0000000502097221 */ /* 0x010fca0000000000 */
[----:B------:R-:W-:Y:S01]  /*0120*/  STG.E desc[UR4][R6.64], R9 ;  /* 0x0000000906007986 */ /* 0x000fe2000c101904 */
[----:B------:R-:W-:Y:S05]  /*0130*/  EXIT ;  /* 0x000000000000794d */ /* 0x000fea0003800000 */
.L_x_13:
        /* <DEDUP_REMOVED lines=12> */
.L_x_15:


//--------------------- .nv.global.init           --------------------------
	.section	.nv.global.init,"aw",@progbits
	.align	4
.nv.global.init:
	.type		__cudart_i2opi_f,@object
	.size		__cudart_i2opi_f,(.L_0 - __cudart_i2opi_f)
__cudart_i2opi_f:
        /*0000*/ 	.byte	0x41, 0x90, 0x43, 0x3c, 0x99, 0x95, 0x62, 0xdb, 0xc0, 0xdd, 0x34, 0xf5, 0xd1, 0x57, 0x27, 0xfc
        /*0010*/ 	.byte	0x29, 0x15, 0x44, 0x4e, 0x6e, 0x83, 0xf9, 0xa2
.L_0:


//--------------------- .nv.shared.reserved.0     --------------------------
	.section	.nv.shared.reserved.0,"aw",@nobits
	.weak		__nv_reservedSMEM_offset_0_alias
	.size		__nv_reservedSMEM_offset_0_alias, 0, 64
	.other		__nv_reservedSMEM_offset_0_alias,@"STO_CUDA_RESERVED_SHARED STV_DEFAULT"
__nv_reservedSMEM_offset_0_alias:
	.zero		0
	.zero		64


//--------------------- .nv.constant0._Z13matrixComputePfii --------------------------
	.section	.nv.constant0._Z13matrixComputePfii,"a",@progbits
	.sectionflags	@""
	.align	4
.nv.constant0._Z13matrixComputePfii:
	.zero		912


//--------------------- .nv.constant0._Z9vectorAddPfS_S_i --------------------------
	.section	.nv.constant0._Z9vectorAddPfS_S_i,"a",@progbits
	.sectionflags	@""
	.align	4
.nv.constant0._Z9vectorAddPfS_S_i:
	.zero		924


//--------------------- SYMBOLS --------------------------

	.type		.nv.reservedSmem.offset0,@object
	.size		.nv.reservedSmem.offset0,0x4
